	.headerflags	@"EF_CUDA_TEXMODE_UNIFIED EF_CUDA_64BIT_ADDRESS EF_CUDA_ACCELERATORS EF_CUDA_SM90 EF_CUDA_VIRTUAL_SM(EF_CUDA_SM90)"
	.elftype	@"ET_EXEC"


//--------------------- .nv.info                  --------------------------
	.section	.nv.info,"",@"SHT_CUDA_INFO"
	.align	4


	//----- nvinfo : EIATTR_REGCOUNT
	.align		4
        /*0000*/ 	.byte	0x04, 0x2f
        /*0002*/ 	.short	(.L_3 - .L_2)
	.align		4
.L_2:
        /*0004*/ 	.word	index@(triton_poi_fused__native_batch_norm_legit_no_training_add_29)
        /*0008*/ 	.word	0x0000001a


	//----- nvinfo : EIATTR_MIN_STACK_SIZE
	.align		4
.L_3:
        /*000c*/ 	.byte	0x04, 0x12
        /*000e*/ 	.short	(.L_5 - .L_4)
	.align		4
.L_4:
        /*0010*/ 	.word	index@(triton_poi_fused__native_batch_norm_legit_no_training_add_29)
        /*0014*/ 	.word	0x00000000


	//----- nvinfo : EIATTR_FRAME_SIZE
	.align		4
.L_5:
        /*0018*/ 	.byte	0x04, 0x11
        /*001a*/ 	.short	(.L_7 - .L_6)
	.align		4
.L_6:
        /*001c*/ 	.word	index@(triton_poi_fused__native_batch_norm_legit_no_training_add_29)
        /*0020*/ 	.word	0x00000000


	//----- nvinfo : EIATTR_MIN_STACK_SIZE
	.align		4
.L_7:
        /*0024*/ 	.byte	0x04, 0x12
        /*0026*/ 	.short	(.L_9 - .L_8)
	.align		4
.L_8:
        /*0028*/ 	.word	index@(triton_poi_fused__native_batch_norm_legit_no_training_add_29)
        /*002c*/ 	.word	0x00000000
.L_9:


//--------------------- .nv.info.triton_poi_fused__native_batch_norm_legit_no_training_add_29 --------------------------
	.section	.nv.info.triton_poi_fused__native_batch_norm_legit_no_training_add_29,"",@"SHT_CUDA_INFO"
	.sectionflags	@""
	.align	4


	//----- nvinfo : EIATTR_CUDA_API_VERSION
	.align		4
        /*0000*/ 	.byte	0x04, 0x37
        /*0002*/ 	.short	(.L_11 - .L_10)
.L_10:
        /*0004*/ 	.word	0x0000007c


	//----- nvinfo : EIATTR_KPARAM_INFO
	.align		4
.L_11:
        /*0008*/ 	.byte	0x04, 0x17
        /*000a*/ 	.short	(.L_13 - .L_12)
.L_12:
        /*000c*/ 	.word	0x00000000
        /*0010*/ 	.short	0x0007
        /*0012*/ 	.short	0x0038
        /*0014*/ 	.byte	0x00, 0xf0, 0x11, 0x00


	//----- nvinfo : EIATTR_KPARAM_INFO
	.align		4
.L_13:
        /*0018*/ 	.byte	0x04, 0x17
        /*001a*/ 	.short	(.L_15 - .L_14)
.L_14:
        /*001c*/ 	.word	0x00000000
        /*0020*/ 	.short	0x0006
        /*0022*/ 	.short	0x0030
        /*0024*/ 	.byte	0x00, 0xf4, 0x21, 0x00


	//----- nvinfo : EIATTR_KPARAM_INFO
	.align		4
.L_15:
        /*0028*/ 	.byte	0x04, 0x17
        /*002a*/ 	.short	(.L_17 - .L_16)
.L_16:
        /*002c*/ 	.word	0x00000000
        /*0030*/ 	.short	0x0005
        /*0032*/ 	.short	0x0028
        /*0034*/ 	.byte	0x00, 0xf4, 0x21, 0x00


	//----- nvinfo : EIATTR_KPARAM_INFO
	.align		4
.L_17:
        /*0038*/ 	.byte	0x04, 0x17
        /*003a*/ 	.short	(.L_19 - .L_18)
.L_18:
        /*003c*/ 	.word	0x00000000
        /*0040*/ 	.short	0x0004
        /*0042*/ 	.short	0x0020
        /*0044*/ 	.byte	0x00, 0xf4, 0x21, 0x00


	//----- nvinfo : EIATTR_KPARAM_INFO
	.align		4
.L_19:
        /*0048*/ 	.byte	0x04, 0x17
        /*004a*/ 	.short	(.L_21 - .L_20)
.L_20:
        /*004c*/ 	.word	0x00000000
        /*0050*/ 	.short	0x0003
        /*0052*/ 	.short	0x0018
        /*0054*/ 	.byte	0x00, 0xf4, 0x21, 0x00


	//----- nvinfo : EIATTR_KPARAM_INFO
	.align		4
.L_21:
        /*0058*/ 	.byte	0x04, 0x17
        /*005a*/ 	.short	(.L_23 - .L_22)
.L_22:
        /*005c*/ 	.word	0x00000000
        /*0060*/ 	.short	0x0002
        /*0062*/ 	.short	0x0010
        /*0064*/ 	.byte	0x00, 0xf4, 0x21, 0x00


	//----- nvinfo : EIATTR_KPARAM_INFO
	.align		4
.L_23:
        /*0068*/ 	.byte	0x04, 0x17
        /*006a*/ 	.short	(.L_25 - .L_24)
.L_24:
        /*006c*/ 	.word	0x00000000
        /*0070*/ 	.short	0x0001
        /*0072*/ 	.short	0x0008
        /*0074*/ 	.byte	0x00, 0xf4, 0x21, 0x00


	//----- nvinfo : EIATTR_KPARAM_INFO
	.align		4
.L_25:
        /*0078*/ 	.byte	0x04, 0x17
        /*007a*/ 	.short	(.L_27 - .L_26)
.L_26:
        /*007c*/ 	.word	0x00000000
        /*0080*/ 	.short	0x0000
        /*0082*/ 	.short	0x0000
        /*0084*/ 	.byte	0x00, 0xf4, 0x21, 0x00


	//----- nvinfo : EIATTR_SPARSE_MMA_MASK
	.align		4
.L_27:
        /*0088*/ 	.byte	0x03, 0x50
        /*008a*/ 	.short	0x0000


	//----- nvinfo : EIATTR_MAXREG_COUNT
	.align		4
        /*008c*/ 	.byte	0x03, 0x1b
        /*008e*/ 	.short	0x00ff


	//----- nvinfo : EIATTR_EXIT_INSTR_OFFSETS
	.align		4
        /*0090*/ 	.byte	0x04, 0x1c
        /*0092*/ 	.short	(.L_29 - .L_28)


	//   ....[0]....
.L_28:
        /*0094*/ 	.word	0x00000430


	//   ....[1]....
        /*0098*/ 	.word	0x00000450


	//----- nvinfo : EIATTR_REQNTID
	.align		4
.L_29:
        /*009c*/ 	.byte	0x04, 0x10
        /*009e*/ 	.short	(.L_31 - .L_30)
.L_30:
        /*00a0*/ 	.word	0x00000080
        /*00a4*/ 	.word	0x00000001
        /*00a8*/ 	.word	0x00000001


	//----- nvinfo : EIATTR_CBANK_PARAM_SIZE
	.align		4
.L_31:
        /*00ac*/ 	.byte	0x03, 0x19
        /*00ae*/ 	.short	0x003c


	//----- nvinfo : EIATTR_PARAM_CBANK
	.align		4
        /*00b0*/ 	.byte	0x04, 0x0a
        /*00b2*/ 	.short	(.L_33 - .L_32)
	.align		4
.L_32:
        /*00b4*/ 	.word	index@(.nv.constant0.triton_poi_fused__native_batch_norm_legit_no_training_add_29)
        /*00b8*/ 	.short	0x0210
        /*00ba*/ 	.short	0x003c


	//----- nvinfo : EIATTR_SW_WAR
	.align		4
.L_33:
        /*00bc*/ 	.byte	0x04, 0x36
        /*00be*/ 	.short	(.L_35 - .L_34)
.L_34:
        /*00c0*/ 	.word	0x00000008
.L_35:


//--------------------- .nv.callgraph             --------------------------
	.section	.nv.callgraph,"",@"SHT_CUDA_CALLGRAPH"
	.align	4
	.sectionentsize	8
	.align		4
        /*0000*/ 	.word	0x00000000
	.align		4
        /*0004*/ 	.word	0xffffffff
	.align		4
        /*0008*/ 	.word	0x00000000
	.align		4
        /*000c*/ 	.word	0xfffffffe
	.align		4
        /*0010*/ 	.word	0x00000000
	.align		4
        /*0014*/ 	.word	0xfffffffd
	.align		4
        /*0018*/ 	.word	0x00000000
	.align		4
        /*001c*/ 	.word	0xfffffffc


//--------------------- .nv.constant4             --------------------------
	.section	.nv.constant4,"a",@progbits
	.align	8
	.align		8
.nv.constant4:
        /*0000*/ 	.dword	_$_str
	.align		8
        /*0008*/ 	.dword	_$_str_$_2


//--------------------- .text.triton_poi_fused__native_batch_norm_legit_no_training_add_29 --------------------------
	.section	.text.triton_poi_fused__native_batch_norm_legit_no_training_add_29,"ax",@progbits
	.align	128
        .global         triton_poi_fused__native_batch_norm_legit_no_training_add_29
        .type           triton_poi_fused__native_batch_norm_legit_no_training_add_29,@function
        .size           triton_poi_fused__native_batch_norm_legit_no_training_add_29,(.L_x_1 - triton_poi_fused__native_batch_norm_legit_no_training_add_29)
        .other          triton_poi_fused__native_batch_norm_legit_no_training_add_29,@"STO_CUDA_ENTRY STV_DEFAULT"
triton_poi_fused__native_batch_norm_legit_no_training_add_29:
.text.triton_poi_fused__native_batch_norm_legit_no_training_add_29:
[----:B------:R-:W0:Y:S01]  /*0000*/  LDC R1, c[0x0][0x28] ;  /* 0x00000a00ff017b82 */ /* 0x000e220000000800 */
[----:B------:R-:W1:Y:S07]  /*0010*/  S2R R0, SR_TID.X ;  /* 0x0000000000007919 */ /* 0x000e6e0000002100 */
[----:B------:R-:W2:Y:S01]  /*0020*/  LDC.64 R12, c[0x0][0x228] ;  /* 0x00008a00ff0c7b82 */ /* 0x000ea20000000a00 */
[----:B------:R-:W-:Y:S01]  /*0030*/  CS2R R4, SRZ ;  /* 0x0000000000047805 */ /* 0x000fe2000001ff00 */
[----:B------:R-:W-:Y:S01]  /*0040*/  ULDC.64 UR4, c[0x0][0x208] ;  /* 0x0000820000047ab9 */ /* 0x000fe20000000a00 */
[----:B------:R-:W3:Y:S05]  /*0050*/  S2R R3, SR_CTAID.X ;  /* 0x0000000000037919 */ /* 0x000eea0000002500 */
[----:B------:R-:W4:Y:S08]  /*0060*/  LDC.64 R16, c[0x0][0x218] ;  /* 0x00008600ff107b82 */ /* 0x000f300000000a00 */
[----:B------:R-:W5:Y:S08]  /*0070*/  LDC.64 R18, c[0x0][0x220] ;  /* 0x00008800ff127b82 */ /* 0x000f700000000a00 */
[----:B------:R-:W5:Y:S01]  /*0080*/  LDC.64 R20, c[0x0][0x230] ;  /* 0x00008c00ff147b82 */ /* 0x000f620000000a00 */
[----:B-1----:R-:W-:-:S07]  /*0090*/  SHF.L.U32 R0, R0, 0x1, RZ ;  /* 0x0000000100007819 */ /* 0x002fce00000006ff */
[----:B------:R-:W1:Y:S01]  /*00a0*/  LDC.64 R22, c[0x0][0x238] ;  /* 0x00008e00ff167b82 */ /* 0x000e620000000a00 */
[----:B------:R-:W-:-:S04]  /*00b0*/  LOP3.LUT R0, R0, 0xfe, RZ, 0xc0, !PT ;  /* 0x000000fe00007812 */ /* 0x000fc800078ec0ff */
[----:B---3--:R-:W-:-:S03]  /*00c0*/  LEA R0, R3, R0, 0x8 ;  /* 0x0000000003007211 */ /* 0x008fc600078e40ff */
[----:B------:R-:W3:Y:S01]  /*00d0*/  LDC.64 R8, c[0x0][0x210] ;  /* 0x00008400ff087b82 */ /* 0x000ee20000000a00 */
[C---:B------:R-:W-:Y:S01]  /*00e0*/  ISETP.GE.AND P4, PT, R0.reuse, 0xa00, PT ;  /* 0x00000a000000780c */ /* 0x040fe20003f86270 */
[----:B------:R-:W-:-:S05]  /*00f0*/  IMAD.HI R2, R0, 0x66666667, RZ ;  /* 0x6666666700027827 */ /* 0x000fca00078e02ff */
[----:B------:R-:W-:-:S04]  /*0100*/  SHF.R.U32.HI R3, RZ, 0x1f, R2 ;  /* 0x0000001fff037819 */ /* 0x000fc80000011602 */
[----:B------:R-:W-:-:S05]  /*0110*/  LEA.HI.SX32 R3, R2, R3, 0x1c ;  /* 0x0000000302037211 */ /* 0x000fca00078fe2ff */
[----:B------:R-:W-:-:S04]  /*0120*/  IMAD R10, R3, -0x28, R0 ;  /* 0xffffffd8030a7824 */ /* 0x000fc800078e0200 */
[----:B--2---:R-:W-:-:S05]  /*0130*/  IMAD.WIDE R12, R10, 0x4, R12 ;  /* 0x000000040a0c7825 */ /* 0x004fca00078e020c */
[----:B------:R2:W3:Y:S01]  /*0140*/  @!P4 LDG.E.EL.64 R4, desc[UR4][R12.64] ;  /* 0x000000040c04c981 */ /* 0x0004e2000c2e1b00 */
[----:B------:R-:W-:Y:S02]  /*0150*/  CS2R R2, SRZ ;  /* 0x0000000000027805 */ /* 0x000fe4000001ff00 */
[----:B------:R-:W-:Y:S01]  /*0160*/  CS2R R6, SRZ ;  /* 0x0000000000067805 */ /* 0x000fe2000001ff00 */
[----:B----4-:R-:W-:-:S04]  /*0170*/  IMAD.WIDE R16, R0, 0x4, R16 ;  /* 0x0000000400107825 */ /* 0x010fc800078e0210 */
[C---:B-----5:R-:W-:Y:S01]  /*0180*/  IMAD.WIDE R18, R10.reuse, 0x4, R18 ;  /* 0x000000040a127825 */ /* 0x060fe200078e0212 */
[----:B------:R-:W4:Y:S01]  /*0190*/  @!P4 LDG.E.64 R2, desc[UR4][R16.64] ;  /* 0x000000041002c981 */ /* 0x000f22000c1e1b00 */
[----:B--2---:R-:W-:Y:S02]  /*01a0*/  CS2R R12, SRZ ;  /* 0x00000000000c7805 */ /* 0x004fe4000001ff00 */
[C---:B0-----:R-:W-:Y:S01]  /*01b0*/  IMAD.WIDE R20, R10.reuse, 0x4, R20 ;  /* 0x000000040a147825 */ /* 0x041fe200078e0214 */
[----:B------:R-:W4:Y:S03]  /*01c0*/  @!P4 LDG.E.EL.64 R6, desc[UR4][R18.64] ;  /* 0x000000041206c981 */ /* 0x000f26000c2e1b00 */
[----:B-1----:R-:W-:Y:S01]  /*01d0*/  IMAD.WIDE R22, R10, 0x4, R22 ;  /* 0x000000040a167825 */ /* 0x002fe200078e0216 */
[----:B------:R-:W-:Y:S02]  /*01e0*/  CS2R R10, SRZ ;  /* 0x00000000000a7805 */ /* 0x000fe4000001ff00 */
[----:B------:R-:W-:Y:S01]  /*01f0*/  CS2R R14, SRZ ;  /* 0x00000000000e7805 */ /* 0x000fe2000001ff00 */
[----:B------:R-:W2:Y:S01]  /*0200*/  @!P4 LDG.E.EL.64 R12, desc[UR4][R20.64] ;  /* 0x00000004140cc981 */ /* 0x000ea2000c2e1b00 */
[----:B---3--:R-:W-:-:S03]  /*0210*/  IMAD.WIDE R8, R0, 0x4, R8 ;  /* 0x0000000400087825 */ /* 0x008fc600078e0208 */
[----:B------:R-:W2:Y:S04]  /*0220*/  @!P4 LDG.E.EL.64 R10, desc[UR4][R22.64] ;  /* 0x00000004160ac981 */ /* 0x000ea8000c2e1b00 */
[----:B------:R0:W3:Y:S02]  /*0230*/  @!P4 LDG.E.64 R14, desc[UR4][R8.64] ;  /* 0x00000004080ec981 */ /* 0x0000e4000c1e1b00 */
[----:B0-----:R-:W-:Y:S01]  /*0240*/  HFMA2.MMA R8, -RZ, RZ, 1.625, 0 ;  /* 0x3e800000ff087435 */ /* 0x001fe200000001ff */
[----:B------:R-:W-:Y:S01]  /*0250*/  FADD R4, R4, 9.9999997473787516356e-06 ;  /* 0x3727c5ac04047421 */ /* 0x000fe20000000000 */
[----:B------:R-:W-:-:S03]  /*0260*/  FADD R5, R5, 9.9999997473787516356e-06 ;  /* 0x3727c5ac05057421 */ /* 0x000fc60000000000 */
[----:B------:R-:W0:Y:S08]  /*0270*/  MUFU.SQRT R16, R4 ;  /* 0x0000000400107308 */ /* 0x000e300000002000 */
[----:B------:R1:W5:Y:S01]  /*0280*/  MUFU.SQRT R17, R5 ;  /* 0x0000000500117308 */ /* 0x0003620000002000 */
[----:B----4-:R-:W-:Y:S01]  /*0290*/  FADD R3, -R7, R3 ;  /* 0x0000000307037221 */ /* 0x010fe20000000100 */
[----:B------:R-:W-:Y:S01]  /*02a0*/  FADD R2, -R6, R2 ;  /* 0x0000000206027221 */ /* 0x000fe20000000100 */
[----:B0-----:R-:W-:-:S02]  /*02b0*/  FSETP.GT.AND P0, PT, R16, 8.50705917302346158658e+37, PT ;  /* 0x7e8000001000780b */ /* 0x001fc40003f04000 */
[----:B------:R-:W-:Y:S01]  /*02c0*/  FSETP.GEU.AND P2, PT, R16, 1.175494350822287508e-38, PT ;  /* 0x008000001000780b */ /* 0x000fe20003f4e000 */
[----:B-1----:R-:W0:Y:S01]  /*02d0*/  LDC.64 R4, c[0x0][0x240] ;  /* 0x00009000ff047b82 */ /* 0x002e220000000a00 */
[C---:B------:R-:W-:Y:S02]  /*02e0*/  FSEL R9, R8.reuse, 1, P0 ;  /* 0x3f80000008097808 */ /* 0x040fe40000000000 */
[C---:B-----5:R-:W-:Y:S02]  /*02f0*/  FSETP.GT.AND P1, PT, R17.reuse, 8.50705917302346158658e+37, PT ;  /* 0x7e8000001100780b */ /* 0x060fe40003f24000 */
[----:B------:R-:W-:Y:S02]  /*0300*/  FSETP.GEU.AND P3, PT, R17, 1.175494350822287508e-38, PT ;  /* 0x008000001100780b */ /* 0x000fe40003f6e000 */
[----:B------:R-:W-:-:S03]  /*0310*/  FSEL R8, R8, 1, P1 ;  /* 0x3f80000008087808 */ /* 0x000fc60000800000 */
[----:B------:R-:W-:Y:S02]  /*0320*/  @P0 FMUL R16, R16, 0.25 ;  /* 0x3e80000010100820 */ /* 0x000fe40000400000 */
[----:B------:R-:W-:Y:S02]  /*0330*/  @!P2 FMUL R9, R9, 16777216 ;  /* 0x4b8000000909a820 */ /* 0x000fe40000400000 */
[----:B------:R-:W-:Y:S02]  /*0340*/  @!P2 FMUL R16, R16, 16777216 ;  /* 0x4b8000001010a820 */ /* 0x000fe40000400000 */
[----:B------:R-:W-:-:S04]  /*0350*/  @P1 FMUL R17, R17, 0.25 ;  /* 0x3e80000011111820 */ /* 0x000fc80000400000 */
[----:B------:R-:W1:Y:S01]  /*0360*/  MUFU.RCP R16, R16 ;  /* 0x0000001000107308 */ /* 0x000e620000001000 */
[----:B------:R-:W-:Y:S01]  /*0370*/  @!P3 FMUL R8, R8, 16777216 ;  /* 0x4b8000000808b820 */ /* 0x000fe20000400000 */
[----:B------:R-:W-:Y:S01]  /*0380*/  @!P3 FMUL R17, R17, 16777216 ;  /* 0x4b8000001111b820 */ /* 0x000fe20000400000 */
[----:B0-----:R-:W-:-:S05]  /*0390*/  IMAD.WIDE R4, R0, 0x4, R4 ;  /* 0x0000000400047825 */ /* 0x001fca00078e0204 */
[----:B------:R-:W0:Y:S01]  /*03a0*/  MUFU.RCP R17, R17 ;  /* 0x0000001100117308 */ /* 0x000e220000001000 */
[----:B-1----:R-:W-:-:S04]  /*03b0*/  FMUL R9, R16, R9 ;  /* 0x0000000910097220 */ /* 0x002fc80000400000 */
[----:B------:R-:W-:Y:S01]  /*03c0*/  FMUL R9, R2, R9 ;  /* 0x0000000902097220 */ /* 0x000fe20000400000 */
[----:B0-----:R-:W-:-:S03]  /*03d0*/  FMUL R8, R17, R8 ;  /* 0x0000000811087220 */ /* 0x001fc60000400000 */
[----:B--2---:R-:W-:Y:S01]  /*03e0*/  FFMA R9, R9, R12, R10 ;  /* 0x0000000c09097223 */ /* 0x004fe2000000000a */
[----:B------:R-:W-:-:S03]  /*03f0*/  FMUL R8, R3, R8 ;  /* 0x0000000803087220 */ /* 0x000fc60000400000 */
[----:B---3--:R-:W-:Y:S01]  /*0400*/  FADD R14, R9, R14 ;  /* 0x0000000e090e7221 */ /* 0x008fe20000000000 */
[----:B------:R-:W-:-:S04]  /*0410*/  FFMA R8, R8, R13, R11 ;  /* 0x0000000d08087223 */ /* 0x000fc8000000000b */
[----:B------:R-:W-:Y:S01]  /*0420*/  FADD R15, R8, R15 ;  /* 0x0000000f080f7221 */ /* 0x000fe20000000000 */
[----:B------:R-:W-:Y:S06]  /*0430*/  @P4 EXIT ;  /* 0x000000000000494d */ /* 0x000fec0003800000 */
[----:B------:R-:W-:Y:S01]  /*0440*/  STG.E.64 desc[UR4][R4.64], R14 ;  /* 0x0000000e04007986 */ /* 0x000fe2000c101b04 */
[----:B------:R-:W-:Y:S05]  /*0450*/  EXIT ;  /* 0x000000000000794d */ /* 0x000fea0003800000 */
.L_x_0:
[----:B------:R-:W-:-:S00]  /*0460*/  BRA `(.L_x_0) ;  /* 0xfffffffc00fc7947 */ /* 0x000fc0000383ffff */
[----:B------:R-:W-:-:S00]  /*0470*/  NOP ;  /* 0x0000000000007918 */ /* 0x000fc00000000000 */
        /* <DEDUP_REMOVED lines=8> */
.L_x_1:


//--------------------- .nv.global.init           --------------------------
	.section	.nv.global.init,"aw",@progbits
.nv.global.init:
	.type		_$_str,@object
	.size		_$_str,(_$_str_$_2 - _$_str)
_$_str:
        /*0000*/ 	.byte	0x5f, 0x5f, 0x43, 0x55, 0x44, 0x41, 0x5f, 0x46, 0x54, 0x5a, 0x00
	.type		_$_str_$_2,@object
	.size		_$_str_$_2,(.L_1 - _$_str_$_2)
_$_str_$_2:
        /*000b*/ 	.byte	0x5f, 0x5f, 0x43, 0x55, 0x44, 0x41, 0x5f, 0x50, 0x52, 0x45, 0x43, 0x5f, 0x53, 0x51, 0x52, 0x54
        /*001b*/ 	.byte	0x00
.L_1:


//--------------------- .nv.constant0.triton_poi_fused__native_batch_norm_legit_no_training_add_29 --------------------------
	.section	.nv.constant0.triton_poi_fused__native_batch_norm_legit_no_training_add_29,"a",@progbits
	.sectionflags	@""
	.align	4
.nv.constant0.triton_poi_fused__native_batch_norm_legit_no_training_add_29:
	.zero		588
